//
// Generated by NVIDIA NVVM Compiler
//
// Compiler Build ID: CL-36424714
// Cuda compilation tools, release 13.0, V13.0.88
// Based on NVVM 20.0.0
//

.version 9.0
.target sm_100
.address_size 64

	// .globl	_Z19testForWidth_kerneliyPf

.visible .entry _Z19testForWidth_kerneliyPf(
	.param .u32 _Z19testForWidth_kerneliyPf_param_0,
	.param .u64 _Z19testForWidth_kerneliyPf_param_1,
	.param .u64 .ptr .align 1 _Z19testForWidth_kerneliyPf_param_2
)
{
	.reg .pred 	%p<2>;
	.reg .b32 	%r<6>;
	.reg .b32 	%f<9>;
	.reg .b64 	%rd<6>;

	ld.param.u32 	%r2, [_Z19testForWidth_kerneliyPf_param_0];
	ld.param.u64 	%rd1, [_Z19testForWidth_kerneliyPf_param_1];
	ld.param.u64 	%rd2, [_Z19testForWidth_kerneliyPf_param_2];
	mov.u32 	%r3, %tid.x;
	mov.u32 	%r4, %ctaid.x;
	mov.u32 	%r5, %ntid.x;
	mad.lo.s32 	%r1, %r4, %r5, %r3;
	setp.ge.s32 	%p1, %r1, %r2;
	@%p1 bra 	$L__BB0_2;
	cvta.to.global.u64 	%rd3, %rd2;
	cvt.rn.f32.s32 	%f1, %r1;
	add.f32 	%f2, %f1, 0f3F000000;
	cvt.rn.f32.s32 	%f3, %r2;
	div.rn.f32 	%f4, %f2, %f3;
	tex.1d.v4.f32.f32 	{%f5, %f6, %f7, %f8}, [%rd1, {%f4}];
	mul.wide.s32 	%rd4, %r1, 4;
	add.s64 	%rd5, %rd3, %rd4;
	st.global.f32 	[%rd5], %f5;
$L__BB0_2:
	ret;

}


// ===== COMPILED SASS (sm_100) =====

	.target	sm_100

	.elftype	@"ET_EXEC"


//--------------------- .note.nv.tkinfo           --------------------------
	.section	.note.nv.tkinfo,"",@"SHT_NOTE"
	.sectionflags	@"SHF_NOTE_NV_TKINFO"
	.tkinfo
        /*0018*/ 	.word	0x00000002
        /*0030*/ 	.string	""
        /*0030*/ 	.string	"ptxas"
        /*0030*/ 	.string	"Cuda compilation tools, release 13.0, V13.0.88"
        /*0030*/ 	.string	"Build cuda_13.0.r13.0/compiler.36424714_0"
        /*0030*/ 	.string	"-arch sm_100 -m 64 "



//--------------------- .note.nv.cuinfo           --------------------------
	.section	.note.nv.cuinfo,"",@"SHT_NOTE"
	.sectionflags	@"SHF_NOTE_NV_CUINFO"
        /*0018*/ 	.short	0x0002
        /*001a*/ 	.short	0x0064
        /*001c*/ 	.short	0x0082
	.zero		2


//--------------------- .nv.info                  --------------------------
	.section	.nv.info,"",@"SHT_CUDA_INFO"
	.align	4


	//----- nvinfo : EIATTR_REGCOUNT
	.align		4
        /*0000*/ 	.byte	0x04, 0x2f
        /*0002*/ 	.short	(.L_1 - .L_0)
	.align		4
.L_0:
        /*0004*/ 	.word	index@(_Z19testForWidth_kerneliyPf)
        /*0008*/ 	.word	0x00000010


	//----- nvinfo : EIATTR_FRAME_SIZE
	.align		4
.L_1:
        /*000c*/ 	.byte	0x04, 0x11
        /*000e*/ 	.short	(.L_3 - .L_2)
	.align		4
.L_2:
        /*0010*/ 	.word	index@($__internal_0_$__cuda_sm3x_div_rn_noftz_f32_slowpath)
        /*0014*/ 	.word	0x00000000


	//----- nvinfo : EIATTR_FRAME_SIZE
	.align		4
.L_3:
        /*0018*/ 	.byte	0x04, 0x11
        /*001a*/ 	.short	(.L_5 - .L_4)
	.align		4
.L_4:
        /*001c*/ 	.word	index@(_Z19testForWidth_kerneliyPf)
        /*0020*/ 	.word	0x00000000


	//----- nvinfo : EIATTR_MIN_STACK_SIZE
	.align		4
.L_5:
        /*0024*/ 	.byte	0x04, 0x12
        /*0026*/ 	.short	(.L_7 - .L_6)
	.align		4
.L_6:
        /*0028*/ 	.word	index@(_Z19testForWidth_kerneliyPf)
        /*002c*/ 	.word	0x00000000
.L_7:


//--------------------- .nv.compat                --------------------------
	.section	.nv.compat,"",@"SHT_CUDA_COMPAT_INFO"
	.align	4
        /*0000*/ 	.byte	0x02, 0x09, 0x00, 0x00, 0x02, 0x02, 0x02, 0x00, 0x02, 0x05, 0x05, 0x00, 0x03, 0x07, 0x01, 0x01
        /*0010*/ 	.byte	0x02, 0x03, 0x00, 0x00, 0x02, 0x06, 0x01, 0x00, 0x04, 0x0b, 0x08, 0x00, 0x01, 0x00, 0x00, 0x00
        /*0020*/ 	.byte	0x00, 0x00, 0x00, 0x00


//--------------------- .nv.info._Z19testForWidth_kerneliyPf --------------------------
	.section	.nv.info._Z19testForWidth_kerneliyPf,"",@"SHT_CUDA_INFO"
	.sectionflags	@""
	.align	4


	//----- nvinfo : EIATTR_CUDA_API_VERSION
	.align		4
        /*0000*/ 	.byte	0x04, 0x37
        /*0002*/ 	.short	(.L_9 - .L_8)
.L_8:
        /*0004*/ 	.word	0x00000082


	//----- nvinfo : EIATTR_KPARAM_INFO
	.align		4
.L_9:
        /*0008*/ 	.byte	0x04, 0x17
        /*000a*/ 	.short	(.L_11 - .L_10)
.L_10:
        /*000c*/ 	.word	0x00000000
        /*0010*/ 	.short	0x0002
        /*0012*/ 	.short	0x0010
        /*0014*/ 	.byte	0x00, 0xf5, 0x21, 0x00


	//----- nvinfo : EIATTR_KPARAM_INFO
	.align		4
.L_11:
        /*0018*/ 	.byte	0x04, 0x17
        /*001a*/ 	.short	(.L_13 - .L_12)
.L_12:
        /*001c*/ 	.word	0x00000000
        /*0020*/ 	.short	0x0001
        /*0022*/ 	.short	0x0008
        /*0024*/ 	.byte	0x00, 0xf0, 0x21, 0x00


	//----- nvinfo : EIATTR_KPARAM_INFO
	.align		4
.L_13:
        /*0028*/ 	.byte	0x04, 0x17
        /*002a*/ 	.short	(.L_15 - .L_14)
.L_14:
        /*002c*/ 	.word	0x00000000
        /*0030*/ 	.short	0x0000
        /*0032*/ 	.short	0x0000
        /*0034*/ 	.byte	0x00, 0xf0, 0x11, 0x00


	//----- nvinfo : EIATTR_SPARSE_MMA_MASK
	.align		4
.L_15:
        /*0038*/ 	.byte	0x03, 0x50
        /*003a*/ 	.short	0x0000


	//----- nvinfo : EIATTR_MAXREG_COUNT
	.align		4
        /*003c*/ 	.byte	0x03, 0x1b
        /*003e*/ 	.short	0x00ff


	//----- nvinfo : EIATTR_MERCURY_ISA_VERSION
	.align		4
        /*0040*/ 	.byte	0x03, 0x5f
        /*0042*/ 	.short	0x0101


	//----- nvinfo : EIATTR_VRC_CTA_INIT_COUNT
	.align		4
        /*0044*/ 	.byte	0x02, 0x4a
	.zero		1
	.zero		1


	//----- nvinfo : EIATTR_EXIT_INSTR_OFFSETS
	.align		4
        /*0048*/ 	.byte	0x04, 0x1c
        /*004a*/ 	.short	(.L_17 - .L_16)


	//   ....[0]....
.L_16:
        /*004c*/ 	.word	0x00000070


	//   ....[1]....
        /*0050*/ 	.word	0x00000210


	//----- nvinfo : EIATTR_CRS_STACK_SIZE
	.align		4
.L_17:
        /*0054*/ 	.byte	0x04, 0x1e
        /*0056*/ 	.short	(.L_19 - .L_18)
.L_18:
        /*0058*/ 	.word	0x00000000


	//----- nvinfo : EIATTR_CBANK_PARAM_SIZE
	.align		4
.L_19:
        /*005c*/ 	.byte	0x03, 0x19
        /*005e*/ 	.short	0x0018


	//----- nvinfo : EIATTR_PARAM_CBANK
	.align		4
        /*0060*/ 	.byte	0x04, 0x0a
        /*0062*/ 	.short	(.L_21 - .L_20)
	.align		4
.L_20:
        /*0064*/ 	.word	index@(.nv.constant0._Z19testForWidth_kerneliyPf)
        /*0068*/ 	.short	0x0380
        /*006a*/ 	.short	0x0018


	//----- nvinfo : EIATTR_SW_WAR
	.align		4
.L_21:
        /*006c*/ 	.byte	0x04, 0x36
        /*006e*/ 	.short	(.L_23 - .L_22)
.L_22:
        /*0070*/ 	.word	0x00000008
.L_23:


//--------------------- .nv.callgraph             --------------------------
	.section	.nv.callgraph,"",@"SHT_CUDA_CALLGRAPH"
	.align	4
	.sectionentsize	8
	.align		4
        /*0000*/ 	.word	0x00000000
	.align		4
        /*0004*/ 	.word	0xffffffff
	.align		4
        /*0008*/ 	.word	0x00000000
	.align		4
        /*000c*/ 	.word	0xfffffffe
	.align		4
        /*0010*/ 	.word	0x00000000
	.align		4
        /*0014*/ 	.word	0xfffffffd
	.align		4
        /*0018*/ 	.word	0x00000000
	.align		4
        /*001c*/ 	.word	0xfffffffc


//--------------------- .text._Z19testForWidth_kerneliyPf --------------------------
	.section	.text._Z19testForWidth_kerneliyPf,"ax",@progbits
	.align	128
        .global         _Z19testForWidth_kerneliyPf
        .type           _Z19testForWidth_kerneliyPf,@function
        .size           _Z19testForWidth_kerneliyPf,(.L_x_14 - _Z19testForWidth_kerneliyPf)
        .other          _Z19testForWidth_kerneliyPf,@"STO_CUDA_ENTRY STV_DEFAULT"
_Z19testForWidth_kerneliyPf:
.text._Z19testForWidth_kerneliyPf:
[----:B------:R-:W-:Y:S01]  /*0000*/  LDC R1, c[0x0][0x37c] ;  /* 0x0000df00ff017b82 */ /* 0x000fe20000000800 */
[----:B------:R-:W0:Y:S07]  /*0010*/  S2R R2, SR_TID.X ;  /* 0x0000000000027919 */ /* 0x000e2e0000002100 */
[----:B------:R-:W0:Y:S01]  /*0020*/  S2UR UR4, SR_CTAID.X ;  /* 0x00000000000479c3 */ /* 0x000e220000002500 */
[----:B------:R-:W1:Y:S07]  /*0030*/  LDCU UR5, c[0x0][0x380] ;  /* 0x00007000ff0577ac */ /* 0x000e6e0008000800 */
[----:B------:R-:W0:Y:S02]  /*0040*/  LDC R3, c[0x0][0x360] ;  /* 0x0000d800ff037b82 */ /* 0x000e240000000800 */
[----:B0-----:R-:W-:-:S05]  /*0050*/  IMAD R2, R3, UR4, R2 ;  /* 0x0000000403027c24 */ /* 0x001fca000f8e0202 */
[----:B-1----:R-:W-:-:S13]  /*0060*/  ISETP.GE.AND P0, PT, R2, UR5, PT ;  /* 0x0000000502007c0c */ /* 0x002fda000bf06270 */
[----:B------:R-:W-:Y:S05]  /*0070*/  @P0 EXIT ;  /* 0x000000000000094d */ /* 0x000fea0003800000 */
[----:B------:R-:W-:Y:S01]  /*0080*/  I2FP.F32.S32 R3, UR5 ;  /* 0x0000000500037c45 */ /* 0x000fe20008201400 */
[----:B------:R-:W0:Y:S01]  /*0090*/  LDCU.64 UR6, c[0x0][0x358] ;  /* 0x00006b00ff0677ac */ /* 0x000e220008000a00 */
[----:B------:R-:W-:Y:S01]  /*00a0*/  I2FP.F32.S32 R0, R2 ;  /* 0x0000000200007245 */ /* 0x000fe20000201400 */
[----:B------:R-:W-:Y:S01]  /*00b0*/  BSSY.RECONVERGENT B0, `(.L_x_0) ;  /* 0x000000d000007945 */ /* 0x000fe20003800200 */
[----:B------:R-:W1:Y:S03]  /*00c0*/  MUFU.RCP R4, R3 ;  /* 0x0000000300047308 */ /* 0x000e660000001000 */
[----:B------:R-:W-:-:S05]  /*00d0*/  FADD R0, R0, 0.5 ;  /* 0x3f00000000007421 */ /* 0x000fca0000000000 */
[----:B------:R-:W2:Y:S01]  /*00e0*/  FCHK P0, R0, R3 ;  /* 0x0000000300007302 */ /* 0x000ea20000000000 */
[----:B-1----:R-:W-:-:S04]  /*00f0*/  FFMA R5, -R3, R4, 1 ;  /* 0x3f80000003057423 */ /* 0x002fc80000000104 */
[----:B------:R-:W-:-:S04]  /*0100*/  FFMA R5, R4, R5, R4 ;  /* 0x0000000504057223 */ /* 0x000fc80000000004 */
[----:B------:R-:W-:-:S04]  /*0110*/  FFMA R4, R0, R5, RZ ;  /* 0x0000000500047223 */ /* 0x000fc800000000ff */
[----:B------:R-:W-:-:S04]  /*0120*/  FFMA R6, -R3, R4, R0 ;  /* 0x0000000403067223 */ /* 0x000fc80000000100 */
[----:B------:R-:W-:Y:S01]  /*0130*/  FFMA R6, R5, R6, R4 ;  /* 0x0000000605067223 */ /* 0x000fe20000000004 */
[----:B0-2---:R-:W-:Y:S06]  /*0140*/  @!P0 BRA `(.L_x_1) ;  /* 0x00000000000c8947 */ /* 0x005fec0003800000 */
[----:B------:R-:W-:-:S07]  /*0150*/  MOV R4, 0x170 ;  /* 0x0000017000047802 */ /* 0x000fce0000000f00 */
[----:B------:R-:W-:Y:S05]  /*0160*/  CALL.REL.NOINC `($__internal_0_$__cuda_sm3x_div_rn_noftz_f32_slowpath) ;  /* 0x00000000002c7944 */ /* 0x000fea0003c00000 */
[----:B------:R-:W-:-:S07]  /*0170*/  IMAD.MOV.U32 R6, RZ, RZ, R0 ;  /* 0x000000ffff067224 */ /* 0x000fce00078e0000 */
.L_x_1:
[----:B------:R-:W-:Y:S05]  /*0180*/  BSYNC.RECONVERGENT B0 ;  /* 0x0000000000007941 */ /* 0x000fea0003800200 */
.L_x_0:
[----:B------:R-:W0:Y:S01]  /*0190*/  LDCU UR4, c[0x0][0x388] ;  /* 0x00007100ff0477ac */ /* 0x000e220008000800 */
[----:B------:R-:W-:Y:S02]  /*01a0*/  IMAD.MOV.U32 R7, RZ, RZ, RZ ;  /* 0x000000ffff077224 */ /* 0x000fe400078e00ff */
[----:B------:R-:W-:Y:S01]  /*01b0*/  IMAD.MOV.U32 R0, RZ, RZ, -0x3e000000 ;  /* 0xc2000000ff007424 */ /* 0x000fe200078e00ff */
[----:B------:R-:W-:-:S03]  /*01c0*/  UMOV UR5, URZ ;  /* 0x000000ff00057c82 */ /* 0x000fc60008000000 */
[----:B0-----:R-:W5:Y:S01]  /*01d0*/  TEX.LL RZ, R7, R6, R0, UR4, 2D, 0x1 ;  /* 0x28ff040006077f60 */ /* 0x001f6200089e01ff */
[----:B------:R-:W0:Y:S02]  /*01e0*/  LDC.64 R4, c[0x0][0x390] ;  /* 0x0000e400ff047b82 */ /* 0x000e240000000a00 */
[----:B0-----:R-:W-:-:S05]  /*01f0*/  IMAD.WIDE R2, R2, 0x4, R4 ;  /* 0x0000000402027825 */ /* 0x001fca00078e0204 */
[----:B-----5:R-:W-:Y:S01]  /*0200*/  STG.E desc[UR6][R2.64], R7 ;  /* 0x0000000702007986 */ /* 0x020fe2000c101906 */
[----:B------:R-:W-:Y:S05]  /*0210*/  EXIT ;  /* 0x000000000000794d */ /* 0x000fea0003800000 */
        .weak           $__internal_0_$__cuda_sm3x_div_rn_noftz_f32_slowpath
        .type           $__internal_0_$__cuda_sm3x_div_rn_noftz_f32_slowpath,@function
        .size           $__internal_0_$__cuda_sm3x_div_rn_noftz_f32_slowpath,(.L_x_14 - $__internal_0_$__cuda_sm3x_div_rn_noftz_f32_slowpath)
$__internal_0_$__cuda_sm3x_div_rn_noftz_f32_slowpath:
[--C-:B------:R-:W-:Y:S01]  /*0220*/  SHF.R.U32.HI R6, RZ, 0x17, R3.reuse ;  /* 0x00000017ff067819 */ /* 0x100fe20000011603 */
[----:B------:R-:W-:Y:S01]  /*0230*/  BSSY.RECONVERGENT B1, `(.L_x_2) ;  /* 0x0000064000017945 */ /* 0x000fe20003800200 */
[--C-:B------:R-:W-:Y:S01]  /*0240*/  SHF.R.U32.HI R5, RZ, 0x17, R0.reuse ;  /* 0x00000017ff057819 */ /* 0x100fe20000011600 */
[----:B------:R-:W-:Y:S01]  /*0250*/  IMAD.MOV.U32 R7, RZ, RZ, R0 ;  /* 0x000000ffff077224 */ /* 0x000fe200078e0000 */
[----:B------:R-:W-:Y:S01]  /*0260*/  LOP3.LUT R6, R6, 0xff, RZ, 0xc0, !PT ;  /* 0x000000ff06067812 */ /* 0x000fe200078ec0ff */
[----:B------:R-:W-:Y:S01]  /*0270*/  IMAD.MOV.U32 R8, RZ, RZ, R3 ;  /* 0x000000ffff087224 */ /* 0x000fe200078e0003 */
[----:B------:R-:W-:-:S03]  /*0280*/  LOP3.LUT R5, R5, 0xff, RZ, 0xc0, !PT ;  /* 0x000000ff05057812 */ /* 0x000fc600078ec0ff */
[----:B------:R-:W-:Y:S02]  /*0290*/  VIADD R11, R6, 0xffffffff ;  /* 0xffffffff060b7836 */ /* 0x000fe40000000000 */
[----:B------:R-:W-:-:S03]  /*02a0*/  VIADD R10, R5, 0xffffffff ;  /* 0xffffffff050a7836 */ /* 0x000fc60000000000 */
[----:B------:R-:W-:-:S04]  /*02b0*/  ISETP.GT.U32.AND P0, PT, R11, 0xfd, PT ;  /* 0x000000fd0b00780c */ /* 0x000fc80003f04070 */
[----:B------:R-:W-:-:S13]  /*02c0*/  ISETP.GT.U32.OR P0, PT, R10, 0xfd, P0 ;  /* 0x000000fd0a00780c */ /* 0x000fda0000704470 */
[----:B------:R-:W-:Y:S01]  /*02d0*/  @!P0 IMAD.MOV.U32 R9, RZ, RZ, RZ ;  /* 0x000000ffff098224 */ /* 0x000fe200078e00ff */
[----:B------:R-:W-:Y:S06]  /*02e0*/  @!P0 BRA `(.L_x_3) ;  /* 0x00000000005c8947 */ /* 0x000fec0003800000 */
[----:B------:R-:W-:Y:S02]  /*02f0*/  FSETP.GTU.FTZ.AND P0, PT, |R0|, +INF , PT ;  /* 0x7f8000000000780b */ /* 0x000fe40003f1c200 */
[----:B------:R-:W-:-:S04]  /*0300*/  FSETP.GTU.FTZ.AND P1, PT, |R3|, +INF , PT ;  /* 0x7f8000000300780b */ /* 0x000fc80003f3c200 */
[----:B------:R-:W-:-:S13]  /*0310*/  PLOP3.LUT P0, PT, P0, P1, PT, 0xf8, 0x8f ;  /* 0x00000000008f781c */ /* 0x000fda0000703f70 */
[----:B------:R-:W-:Y:S05]  /*0320*/  @P0 BRA `(.L_x_4) ;  /* 0x00000004004c0947 */ /* 0x000fea0003800000 */
[----:B------:R-:W-:-:S13]  /*0330*/  LOP3.LUT P0, RZ, R8, 0x7fffffff, R7, 0xc8, !PT ;  /* 0x7fffffff08ff7812 */ /* 0x000fda000780c807 */
[----:B------:R-:W-:Y:S05]  /*0340*/  @!P0 BRA `(.L_x_5) ;  /* 0x00000004003c8947 */ /* 0x000fea0003800000 */
[C---:B------:R-:W-:Y:S02]  /*0350*/  FSETP.NEU.FTZ.AND P2, PT, |R0|.reuse, +INF , PT ;  /* 0x7f8000000000780b */ /* 0x040fe40003f5d200 */
[----:B------:R-:W-:Y:S02]  /*0360*/  FSETP.NEU.FTZ.AND P1, PT, |R3|, +INF , PT ;  /* 0x7f8000000300780b */ /* 0x000fe40003f3d200 */
[----:B------:R-:W-:-:S11]  /*0370*/  FSETP.NEU.FTZ.AND P0, PT, |R0|, +INF , PT ;  /* 0x7f8000000000780b */ /* 0x000fd60003f1d200 */
[----:B------:R-:W-:Y:S05]  /*0380*/  @!P1 BRA !P2, `(.L_x_5) ;  /* 0x00000004002c9947 */ /* 0x000fea0005000000 */
[----:B------:R-:W-:-:S04]  /*0390*/  LOP3.LUT P2, RZ, R7, 0x7fffffff, RZ, 0xc0, !PT ;  /* 0x7fffffff07ff7812 */ /* 0x000fc8000784c0ff */
[----:B------:R-:W-:-:S13]  /*03a0*/  PLOP3.LUT P1, PT, P1, P2, PT, 0x2f, 0xf2 ;  /* 0x0000000000f2781c */ /* 0x000fda0000f24577 */
[----:B------:R-:W-:Y:S05]  /*03b0*/  @P1 BRA `(.L_x_6) ;  /* 0x0000000400181947 */ /* 0x000fea0003800000 */
[----:B------:R-:W-:-:S04]  /*03c0*/  LOP3.LUT P1, RZ, R8, 0x7fffffff, RZ, 0xc0, !PT ;  /* 0x7fffffff08ff7812 */ /* 0x000fc8000782c0ff */
[----:B------:R-:W-:-:S13]  /*03d0*/  PLOP3.LUT P0, PT, P0, P1, PT, 0x2f, 0xf2 ;  /* 0x0000000000f2781c */ /* 0x000fda0000702577 */
[----:B------:R-:W-:Y:S05]  /*03e0*/  @P0 BRA `(.L_x_7) ;  /* 0x0000000400000947 */ /* 0x000fea0003800000 */
[----:B------:R-:W-:Y:S02]  /*03f0*/  ISETP.GE.AND P0, PT, R10, RZ, PT ;  /* 0x000000ff0a00720c */ /* 0x000fe40003f06270 */
[----:B------:R-:W-:-:S11]  /*0400*/  ISETP.GE.AND P1, PT, R11, RZ, PT ;  /* 0x000000ff0b00720c */ /* 0x000fd60003f26270 */
[----:B------:R-:W-:Y:S02]  /*0410*/  @P0 IMAD.MOV.U32 R9, RZ, RZ, RZ ;  /* 0x000000ffff090224 */ /* 0x000fe400078e00ff */
[----:B------:R-:W-:Y:S01]  /*0420*/  @!P0 FFMA R7, R0, 1.84467440737095516160e+19, RZ ;  /* 0x5f80000000078823 */ /* 0x000fe200000000ff */
[----:B------:R-:W-:Y:S02]  /*0430*/  @!P0 IMAD.MOV.U32 R9, RZ, RZ, -0x40 ;  /* 0xffffffc0ff098424 */ /* 0x000fe400078e00ff */
[----:B------:R-:W-:Y:S02]  /*0440*/  @!P1 FFMA R8, R3, 1.84467440737095516160e+19, RZ ;  /* 0x5f80000003089823 */ /* 0x000fe400000000ff */
[----:B------:R-:W-:-:S07]  /*0450*/  @!P1 VIADD R9, R9, 0x40 ;  /* 0x0000004009099836 */ /* 0x000fce0000000000 */
.L_x_3:
[----:B------:R-:W-:Y:S01]  /*0460*/  LEA R3, R6, 0xc0800000, 0x17 ;  /* 0xc080000006037811 */ /* 0x000fe200078eb8ff */
[----:B------:R-:W-:Y:S01]  /*0470*/  VIADD R5, R5, 0xffffff81 ;  /* 0xffffff8105057836 */ /* 0x000fe20000000000 */
[----:B------:R-:W-:Y:S03]  /*0480*/  BSSY.RECONVERGENT B2, `(.L_x_8) ;  /* 0x0000035000027945 */ /* 0x000fe60003800200 */
[----:B------:R-:W-:Y:S01]  /*0490*/  IMAD.IADD R3, R8, 0x1, -R3 ;  /* 0x0000000108037824 */ /* 0x000fe200078e0a03 */
[C---:B------:R-:W-:Y:S01]  /*04a0*/  IADD3 R6, PT, PT, R5.reuse, 0x7f, -R6 ;  /* 0x0000007f05067810 */ /* 0x040fe20007ffe806 */
[----:B------:R-:W-:Y:S02]  /*04b0*/  IMAD R0, R5, -0x800000, R7 ;  /* 0xff80000005007824 */ /* 0x000fe400078e0207 */
[----:B------:R-:W0:Y:S01]  /*04c0*/  MUFU.RCP R8, R3 ;  /* 0x0000000300087308 */ /* 0x000e220000001000 */
[----:B------:R-:W-:Y:S01]  /*04d0*/  FADD.FTZ R11, -R3, -RZ ;  /* 0x800000ff030b7221 */ /* 0x000fe20000010100 */
[----:B------:R-:W-:-:S03]  /*04e0*/  IMAD.IADD R6, R6, 0x1, R9 ;  /* 0x0000000106067824 */ /* 0x000fc600078e0209 */
[----:B0-----:R-:W-:-:S04]  /*04f0*/  FFMA R13, R8, R11, 1 ;  /* 0x3f800000080d7423 */ /* 0x001fc8000000000b */
[----:B------:R-:W-:-:S04]  /*0500*/  FFMA R10, R8, R13, R8 ;  /* 0x0000000d080a7223 */ /* 0x000fc80000000008 */
[----:B------:R-:W-:-:S04]  /*0510*/  FFMA R7, R0, R10, RZ ;  /* 0x0000000a00077223 */ /* 0x000fc800000000ff */
[----:B------:R-:W-:-:S04]  /*0520*/  FFMA R8, R11, R7, R0 ;  /* 0x000000070b087223 */ /* 0x000fc80000000000 */
[----:B------:R-:W-:-:S04]  /*0530*/  FFMA R7, R10, R8, R7 ;  /* 0x000000080a077223 */ /* 0x000fc80000000007 */
[----:B------:R-:W-:-:S04]  /*0540*/  FFMA R8, R11, R7, R0 ;  /* 0x000000070b087223 */ /* 0x000fc80000000000 */
[----:B------:R-:W-:-:S05]  /*0550*/  FFMA R0, R10, R8, R7 ;  /* 0x000000080a007223 */ /* 0x000fca0000000007 */
[----:B------:R-:W-:-:S04]  /*0560*/  SHF.R.U32.HI R3, RZ, 0x17, R0 ;  /* 0x00000017ff037819 */ /* 0x000fc80000011600 */
[----:B------:R-:W-:-:S05]  /*0570*/  LOP3.LUT R3, R3, 0xff, RZ, 0xc0, !PT ;  /* 0x000000ff03037812 */ /* 0x000fca00078ec0ff */
[----:B------:R-:W-:-:S04]  /*0580*/  IMAD.IADD R9, R3, 0x1, R6 ;  /* 0x0000000103097824 */ /* 0x000fc800078e0206 */
[----:B------:R-:W-:-:S05]  /*0590*/  VIADD R3, R9, 0xffffffff ;  /* 0xffffffff09037836 */ /* 0x000fca0000000000 */
[----:B------:R-:W-:-:S13]  /*05a0*/  ISETP.GE.U32.AND P0, PT, R3, 0xfe, PT ;  /* 0x000000fe0300780c */ /* 0x000fda0003f06070 */
[----:B------:R-:W-:Y:S05]  /*05b0*/  @!P0 BRA `(.L_x_9) ;  /* 0x0000000000808947 */ /* 0x000fea0003800000 */
[----:B------:R-:W-:-:S13]  /*05c0*/  ISETP.GT.AND P0, PT, R9, 0xfe, PT ;  /* 0x000000fe0900780c */ /* 0x000fda0003f04270 */
[----:B------:R-:W-:Y:S05]  /*05d0*/  @P0 BRA `(.L_x_10) ;  /* 0x00000000006c0947 */ /* 0x000fea0003800000 */
[----:B------:R-:W-:-:S13]  /*05e0*/  ISETP.GE.AND P0, PT, R9, 0x1, PT ;  /* 0x000000010900780c */ /* 0x000fda0003f06270 */
[----:B------:R-:W-:Y:S05]  /*05f0*/  @P0 BRA `(.L_x_11) ;  /* 0x0000000000740947 */ /* 0x000fea0003800000 */
[----:B------:R-:W-:Y:S02]  /*0600*/  ISETP.GE.AND P0, PT, R9, -0x18, PT ;  /* 0xffffffe80900780c */ /* 0x000fe40003f06270 */
[----:B------:R-:W-:-:S11]  /*0610*/  LOP3.LUT R0, R0, 0x80000000, RZ, 0xc0, !PT ;  /* 0x8000000000007812 */ /* 0x000fd600078ec0ff */
[----:B------:R-:W-:Y:S05]  /*0620*/  @!P0 BRA `(.L_x_11) ;  /* 0x0000000000688947 */ /* 0x000fea0003800000 */
[CCC-:B------:R-:W-:Y:S01]  /*0630*/  FFMA.RZ R3, R10.reuse, R8.reuse, R7.reuse ;  /* 0x000000080a037223 */ /* 0x1c0fe2000000c007 */
[CCC-:B------:R-:W-:Y:S01]  /*0640*/  FFMA.RM R6, R10.reuse, R8.reuse, R7.reuse ;  /* 0x000000080a067223 */ /* 0x1c0fe20000004007 */
[C---:B------:R-:W-:Y:S02]  /*0650*/  ISETP.NE.AND P2, PT, R9.reuse, RZ, PT ;  /* 0x000000ff0900720c */ /* 0x040fe40003f45270 */
[----:B------:R-:W-:Y:S02]  /*0660*/  ISETP.NE.AND P1, PT, R9, RZ, PT ;  /* 0x000000ff0900720c */ /* 0x000fe40003f25270 */
[----:B------:R-:W-:Y:S01]  /*0670*/  LOP3.LUT R5, R3, 0x7fffff, RZ, 0xc0, !PT ;  /* 0x007fffff03057812 */ /* 0x000fe200078ec0ff */
[----:B------:R-:W-:Y:S01]  /*0680*/  FFMA.RP R3, R10, R8, R7 ;  /* 0x000000080a037223 */ /* 0x000fe20000008007 */
[----:B------:R-:W-:Y:S02]  /*0690*/  VIADD R8, R9, 0x20 ;  /* 0x0000002009087836 */ /* 0x000fe40000000000 */
[----:B------:R-:W-:Y:S01]  /*06a0*/  LOP3.LUT R5, R5, 0x800000, RZ, 0xfc, !PT ;  /* 0x0080000005057812 */ /* 0x000fe200078efcff */
[----:B------:R-:W-:Y:S01]  /*06b0*/  IMAD.MOV R7, RZ, RZ, -R9 ;  /* 0x000000ffff077224 */ /* 0x000fe200078e0a09 */
[----:B------:R-:W-:-:S02]  /*06c0*/  FSETP.NEU.FTZ.AND P0, PT, R3, R6, PT ;  /* 0x000000060300720b */ /* 0x000fc40003f1d000 */
[----:B------:R-:W-:Y:S02]  /*06d0*/  SHF.L.U32 R8, R5, R8, RZ ;  /* 0x0000000805087219 */ /* 0x000fe400000006ff */
[----:B------:R-:W-:Y:S02]  /*06e0*/  SEL R6, R7, RZ, P2 ;  /* 0x000000ff07067207 */ /* 0x000fe40001000000 */
[----:B------:R-:W-:Y:S02]  /*06f0*/  ISETP.NE.AND P1, PT, R8, RZ, P1 ;  /* 0x000000ff0800720c */ /* 0x000fe40000f25270 */
[----:B------:R-:W-:Y:S02]  /*0700*/  SHF.R.U32.HI R6, RZ, R6, R5 ;  /* 0x00000006ff067219 */ /* 0x000fe40000011605 */
[----:B------:R-:W-:Y:S02]  /*0710*/  PLOP3.LUT P0, PT, P0, P1, PT, 0xf8, 0x8f ;  /* 0x00000000008f781c */ /* 0x000fe40000703f70 */
[----:B------:R-:W-:-:S02]  /*0720*/  SHF.R.U32.HI R8, RZ, 0x1, R6 ;  /* 0x00000001ff087819 */ /* 0x000fc40000011606 */
[----:B------:R-:W-:-:S04]  /*0730*/  SEL R3, RZ, 0x1, !P0 ;  /* 0x00000001ff037807 */ /* 0x000fc80004000000 */
[----:B------:R-:W-:-:S04]  /*0740*/  LOP3.LUT R3, R3, 0x1, R8, 0xf8, !PT ;  /* 0x0000000103037812 */ /* 0x000fc800078ef808 */
[----:B------:R-:W-:-:S05]  /*0750*/  LOP3.LUT R3, R3, R6, RZ, 0xc0, !PT ;  /* 0x0000000603037212 */ /* 0x000fca00078ec0ff */
[----:B------:R-:W-:-:S05]  /*0760*/  IMAD.IADD R3, R8, 0x1, R3 ;  /* 0x0000000108037824 */ /* 0x000fca00078e0203 */
[----:B------:R-:W-:Y:S01]  /*0770*/  LOP3.LUT R0, R3, R0, RZ, 0xfc, !PT ;  /* 0x0000000003007212 */ /* 0x000fe200078efcff */
[----:B------:R-:W-:Y:S06]  /*0780*/  BRA `(.L_x_11) ;  /* 0x0000000000107947 */ /* 0x000fec0003800000 */
.L_x_10:
[----:B------:R-:W-:-:S04]  /*0790*/  LOP3.LUT R0, R0, 0x80000000, RZ, 0xc0, !PT ;  /* 0x8000000000007812 */ /* 0x000fc800078ec0ff */
[----:B------:R-:W-:Y:S01]  /*07a0*/  LOP3.LUT R0, R0, 0x7f800000, RZ, 0xfc, !PT ;  /* 0x7f80000000007812 */ /* 0x000fe200078efcff */
[----:B------:R-:W-:Y:S06]  /*07b0*/  BRA `(.L_x_11) ;  /* 0x0000000000047947 */ /* 0x000fec0003800000 */
.L_x_9:
[----:B------:R-:W-:-:S07]  /*07c0*/  IMAD R0, R6, 0x800000, R0 ;  /* 0x0080000006007824 */ /* 0x000fce00078e0200 */
.L_x_11:
[----:B------:R-:W-:Y:S05]  /*07d0*/  BSYNC.RECONVERGENT B2 ;  /* 0x0000000000027941 */ /* 0x000fea0003800200 */
.L_x_8:
[----:B------:R-:W-:Y:S05]  /*07e0*/  BRA `(.L_x_12) ;  /* 0x0000000000207947 */ /* 0x000fea0003800000 */
.L_x_7:
[----:B------:R-:W-:-:S04]  /*07f0*/  LOP3.LUT R0, R8, 0x80000000, R7, 0x48, !PT ;  /* 0x8000000008007812 */ /* 0x000fc800078e4807 */
[----:B------:R-:W-:Y:S01]  /*0800*/  LOP3.LUT R0, R0, 0x7f800000, RZ, 0xfc, !PT ;  /* 0x7f80000000007812 */ /* 0x000fe200078efcff */
[----:B------:R-:W-:Y:S06]  /*0810*/  BRA `(.L_x_12) ;  /* 0x0000000000147947 */ /* 0x000fec0003800000 */
.L_x_6:
[----:B------:R-:W-:Y:S01]  /*0820*/  LOP3.LUT R0, R8, 0x80000000, R7, 0x48, !PT ;  /* 0x8000000008007812 */ /* 0x000fe200078e4807 */
[----:B------:R-:W-:Y:S06]  /*0830*/  BRA `(.L_x_12) ;  /* 0x00000000000c7947 */ /* 0x000fec0003800000 */
.L_x_5:
[----:B------:R-:W0:Y:S01]  /*0840*/  MUFU.RSQ R0, -QNAN ;  /* 0xffc0000000007908 */ /* 0x000e220000001400 */
[----:B------:R-:W-:Y:S05]  /*0850*/  BRA `(.L_x_12) ;  /* 0x0000000000047947 */ /* 0x000fea0003800000 */
.L_x_4:
[----:B------:R-:W-:-:S07]  /*0860*/  FADD.FTZ R0, R0, R3 ;  /* 0x0000000300007221 */ /* 0x000fce0000010000 */
.L_x_12:
[----:B------:R-:W-:Y:S05]  /*0870*/  BSYNC.RECONVERGENT B1 ;  /* 0x0000000000017941 */ /* 0x000fea0003800200 */
.L_x_2:
[----:B------:R-:W-:-:S04]  /*0880*/  IMAD.MOV.U32 R5, RZ, RZ, 0x0 ;  /* 0x00000000ff057424 */ /* 0x000fc800078e00ff */
[----:B0-----:R-:W-:Y:S05]  /*0890*/  RET.REL.NODEC R4 `(_Z19testForWidth_kerneliyPf) ;  /* 0xfffffff404d87950 */ /* 0x001fea0003c3ffff */
.L_x_13:
[----:B------:R-:W-:-:S00]  /*08a0*/  BRA `(.L_x_13) ;  /* 0xfffffffc00fc7947 */ /* 0x000fc0000383ffff */
[----:B------:R-:W-:-:S00]  /*08b0*/  NOP ;  /* 0x0000000000007918 */ /* 0x000fc00000000000 */
        /* <DEDUP_REMOVED lines=12> */
.L_x_14:


//--------------------- .nv.shared.reserved.0     --------------------------
	.section	.nv.shared.reserved.0,"aw",@nobits
	.weak		__nv_reservedSMEM_offset_0_alias
	.size		__nv_reservedSMEM_offset_0_alias, 0, 64
	.other		__nv_reservedSMEM_offset_0_alias,@"STO_CUDA_RESERVED_SHARED STV_DEFAULT"
__nv_reservedSMEM_offset_0_alias:
	.zero		0
	.zero		64


//--------------------- .nv.constant0._Z19testForWidth_kerneliyPf --------------------------
	.section	.nv.constant0._Z19testForWidth_kerneliyPf,"a",@progbits
	.sectionflags	@""
	.align	4
.nv.constant0._Z19testForWidth_kerneliyPf:
	.zero		920


//--------------------- SYMBOLS --------------------------

	.type		.nv.reservedSmem.offset0,@object
	.size		.nv.reservedSmem.offset0,0x4
